	.headerflags	@"EF_CUDA_TEXMODE_UNIFIED EF_CUDA_64BIT_ADDRESS EF_CUDA_ACCELERATORS EF_CUDA_SM90 EF_CUDA_VIRTUAL_SM(EF_CUDA_SM90)"
	.elftype	@"ET_EXEC"


//--------------------- .nv.info                  --------------------------
	.section	.nv.info,"",@"SHT_CUDA_INFO"
	.align	4


	//----- nvinfo : EIATTR_REGCOUNT
	.align		4
        /*0000*/ 	.byte	0x04, 0x2f
        /*0002*/ 	.short	(.L_1 - .L_0)
	.align		4
.L_0:
        /*0004*/ 	.word	index@(triton_poi_fused__log_softmax_backward_data_2)
        /*0008*/ 	.word	0x00000011


	//----- nvinfo : EIATTR_MIN_STACK_SIZE
	.align		4
.L_1:
        /*000c*/ 	.byte	0x04, 0x12
        /*000e*/ 	.short	(.L_3 - .L_2)
	.align		4
.L_2:
        /*0010*/ 	.word	index@(triton_poi_fused__log_softmax_backward_data_2)
        /*0014*/ 	.word	0x00000000


	//----- nvinfo : EIATTR_FRAME_SIZE
	.align		4
.L_3:
        /*0018*/ 	.byte	0x04, 0x11
        /*001a*/ 	.short	(.L_5 - .L_4)
	.align		4
.L_4:
        /*001c*/ 	.word	index@(triton_poi_fused__log_softmax_backward_data_2)
        /*0020*/ 	.word	0x00000000


	//----- nvinfo : EIATTR_MIN_STACK_SIZE
	.align		4
.L_5:
        /*0024*/ 	.byte	0x04, 0x12
        /*0026*/ 	.short	(.L_7 - .L_6)
	.align		4
.L_6:
        /*0028*/ 	.word	index@(triton_poi_fused__log_softmax_backward_data_2)
        /*002c*/ 	.word	0x00000000
.L_7:


//--------------------- .nv.info.triton_poi_fused__log_softmax_backward_data_2 --------------------------
	.section	.nv.info.triton_poi_fused__log_softmax_backward_data_2,"",@"SHT_CUDA_INFO"
	.sectionflags	@""
	.align	4


	//----- nvinfo : EIATTR_CUDA_API_VERSION
	.align		4
        /*0000*/ 	.byte	0x04, 0x37
        /*0002*/ 	.short	(.L_9 - .L_8)
.L_8:
        /*0004*/ 	.word	0x0000007c


	//----- nvinfo : EIATTR_KPARAM_INFO
	.align		4
.L_9:
        /*0008*/ 	.byte	0x04, 0x17
        /*000a*/ 	.short	(.L_11 - .L_10)
.L_10:
        /*000c*/ 	.word	0x00000000
        /*0010*/ 	.short	0x0002
        /*0012*/ 	.short	0x0010
        /*0014*/ 	.byte	0x00, 0xf0, 0x11, 0x00


	//----- nvinfo : EIATTR_KPARAM_INFO
	.align		4
.L_11:
        /*0018*/ 	.byte	0x04, 0x17
        /*001a*/ 	.short	(.L_13 - .L_12)
.L_12:
        /*001c*/ 	.word	0x00000000
        /*0020*/ 	.short	0x0001
        /*0022*/ 	.short	0x0008
        /*0024*/ 	.byte	0x00, 0xf4, 0x21, 0x00


	//----- nvinfo : EIATTR_KPARAM_INFO
	.align		4
.L_13:
        /*0028*/ 	.byte	0x04, 0x17
        /*002a*/ 	.short	(.L_15 - .L_14)
.L_14:
        /*002c*/ 	.word	0x00000000
        /*0030*/ 	.short	0x0000
        /*0032*/ 	.short	0x0000
        /*0034*/ 	.byte	0x00, 0xf4, 0x21, 0x00


	//----- nvinfo : EIATTR_SPARSE_MMA_MASK
	.align		4
.L_15:
        /*0038*/ 	.byte	0x03, 0x50
        /*003a*/ 	.short	0x0000


	//----- nvinfo : EIATTR_MAXREG_COUNT
	.align		4
        /*003c*/ 	.byte	0x03, 0x1b
        /*003e*/ 	.short	0x00ff


	//----- nvinfo : EIATTR_EXIT_INSTR_OFFSETS
	.align		4
        /*0040*/ 	.byte	0x04, 0x1c
        /*0042*/ 	.short	(.L_17 - .L_16)


	//   ....[0]....
.L_16:
        /*0044*/ 	.word	0x00000370


	//----- nvinfo : EIATTR_REQNTID
	.align		4
.L_17:
        /*0048*/ 	.byte	0x04, 0x10
        /*004a*/ 	.short	(.L_19 - .L_18)
.L_18:
        /*004c*/ 	.word	0x00000080
        /*0050*/ 	.word	0x00000001
        /*0054*/ 	.word	0x00000001


	//----- nvinfo : EIATTR_CBANK_PARAM_SIZE
	.align		4
.L_19:
        /*0058*/ 	.byte	0x03, 0x19
        /*005a*/ 	.short	0x0014


	//----- nvinfo : EIATTR_PARAM_CBANK
	.align		4
        /*005c*/ 	.byte	0x04, 0x0a
        /*005e*/ 	.short	(.L_21 - .L_20)
	.align		4
.L_20:
        /*0060*/ 	.word	index@(.nv.constant0.triton_poi_fused__log_softmax_backward_data_2)
        /*0064*/ 	.short	0x0210
        /*0066*/ 	.short	0x0014


	//----- nvinfo : EIATTR_SW_WAR
	.align		4
.L_21:
        /*0068*/ 	.byte	0x04, 0x36
        /*006a*/ 	.short	(.L_23 - .L_22)
.L_22:
        /*006c*/ 	.word	0x00000008
.L_23:


//--------------------- .nv.callgraph             --------------------------
	.section	.nv.callgraph,"",@"SHT_CUDA_CALLGRAPH"
	.align	4
	.sectionentsize	8
	.align		4
        /*0000*/ 	.word	0x00000000
	.align		4
        /*0004*/ 	.word	0xffffffff
	.align		4
        /*0008*/ 	.word	0x00000000
	.align		4
        /*000c*/ 	.word	0xfffffffe
	.align		4
        /*0010*/ 	.word	0x00000000
	.align		4
        /*0014*/ 	.word	0xfffffffd
	.align		4
        /*0018*/ 	.word	0x00000000
	.align		4
        /*001c*/ 	.word	0xfffffffc


//--------------------- .text.triton_poi_fused__log_softmax_backward_data_2 --------------------------
	.section	.text.triton_poi_fused__log_softmax_backward_data_2,"ax",@progbits
	.align	128
        .global         triton_poi_fused__log_softmax_backward_data_2
        .type           triton_poi_fused__log_softmax_backward_data_2,@function
        .size           triton_poi_fused__log_softmax_backward_data_2,(.L_x_1 - triton_poi_fused__log_softmax_backward_data_2)
        .other          triton_poi_fused__log_softmax_backward_data_2,@"STO_CUDA_ENTRY STV_DEFAULT"
triton_poi_fused__log_softmax_backward_data_2:
.text.triton_poi_fused__log_softmax_backward_data_2:
[----:B------:R-:W-:Y:S01]  /*0000*/  LDC R1, c[0x0][0x28] ;  /* 0x00000a00ff017b82 */ /* 0x000fe20000000800 */
[----:B------:R-:W1:Y:S07]  /*0010*/  S2R R0, SR_TID.X ;  /* 0x0000000000007919 */ /* 0x000e6e0000002100 */
[----:B------:R-:W2:Y:S01]  /*0020*/  LDC.64 R2, c[0x0][0x210] ;  /* 0x00008400ff027b82 */ /* 0x000ea20000000a00 */
[----:B------:R-:W-:Y:S01]  /*0030*/  ULDC.64 UR4, c[0x0][0x208] ;  /* 0x0000820000047ab9 */ /* 0x000fe20000000a00 */
[----:B------:R-:W3:Y:S01]  /*0040*/  S2R R5, SR_CTAID.X ;  /* 0x0000000000057919 */ /* 0x000ee20000002500 */
[----:B-1----:R-:W-:-:S04]  /*0050*/  SHF.L.U32 R0, R0, 0x2, RZ ;  /* 0x0000000200007819 */ /* 0x002fc800000006ff */
[----:B------:R-:W-:-:S04]  /*0060*/  LOP3.LUT R0, R0, 0x1fc, RZ, 0xc0, !PT ;  /* 0x000001fc00007812 */ /* 0x000fc800078ec0ff */
[----:B---3--:R-:W-:-:S05]  /*0070*/  LEA R0, R5, R0, 0xa ;  /* 0x0000000005007211 */ /* 0x008fca00078e50ff */
[----:B--2---:R-:W-:-:S05]  /*0080*/  IMAD.WIDE R2, R0, 0x4, R2 ;  /* 0x0000000400027825 */ /* 0x004fca00078e0202 */
[----:B------:R-:W2:Y:S04]  /*0090*/  LDG.E.128 R4, desc[UR4][R2.64] ;  /* 0x0000000402047981 */ /* 0x000ea8000c1e1d00 */
[----:B------:R1:W3:Y:S02]  /*00a0*/  LDG.E.128 R8, desc[UR4][R2.64+0x800] ;  /* 0x0008000402087981 */ /* 0x0002e4000c1e1d00 */
[----:B-1----:R-:W1:Y:S02]  /*00b0*/  LDC.64 R2, c[0x0][0x218] ;  /* 0x00008600ff027b82 */ /* 0x002e640000000a00 */
[----:B-1----:R-:W-:-:S04]  /*00c0*/  IMAD.WIDE R2, R0, 0x4, R2 ;  /* 0x0000000400027825 */ /* 0x002fc800078e0202 */
[----:B--2---:R-:W-:Y:S01]  /*00d0*/  FMUL R4, R4, 1.4426950216293334961 ;  /* 0x3fb8aa3b04047820 */ /* 0x004fe20000400000 */
[----:B------:R-:W-:Y:S01]  /*00e0*/  FMUL R5, R5, 1.4426950216293334961 ;  /* 0x3fb8aa3b05057820 */ /* 0x000fe20000400000 */
[----:B------:R-:W-:Y:S01]  /*00f0*/  FMUL R6, R6, 1.4426950216293334961 ;  /* 0x3fb8aa3b06067820 */ /* 0x000fe20000400000 */
[----:B------:R-:W-:Y:S01]  /*0100*/  FMUL R7, R7, 1.4426950216293334961 ;  /* 0x3fb8aa3b07077820 */ /* 0x000fe20000400000 */
[----:B---3--:R-:W-:Y:S01]  /*0110*/  FMUL R8, R8, 1.4426950216293334961 ;  /* 0x3fb8aa3b08087820 */ /* 0x008fe20000400000 */
[----:B------:R-:W-:Y:S01]  /*0120*/  FSETP.GEU.AND P6, PT, R4, -126, PT ;  /* 0xc2fc00000400780b */ /* 0x000fe20003fce000 */
[----:B------:R-:W-:Y:S01]  /*0130*/  FMUL R12, R9, 1.4426950216293334961 ;  /* 0x3fb8aa3b090c7820 */ /* 0x000fe20000400000 */
[----:B------:R-:W-:Y:S01]  /*0140*/  FMUL R13, R10, 1.4426950216293334961 ;  /* 0x3fb8aa3b0a0d7820 */ /* 0x000fe20000400000 */
[----:B------:R-:W-:Y:S01]  /*0150*/  FMUL R14, R11, 1.4426950216293334961 ;  /* 0x3fb8aa3b0b0e7820 */ /* 0x000fe20000400000 */
[----:B------:R-:W-:Y:S02]  /*0160*/  FSETP.GEU.AND P5, PT, R5, -126, PT ;  /* 0xc2fc00000500780b */ /* 0x000fe40003fae000 */
[----:B------:R-:W-:-:S02]  /*0170*/  FSETP.GEU.AND P4, PT, R6, -126, PT ;  /* 0xc2fc00000600780b */ /* 0x000fc40003f8e000 */
[----:B------:R-:W-:Y:S02]  /*0180*/  FSETP.GEU.AND P3, PT, R7, -126, PT ;  /* 0xc2fc00000700780b */ /* 0x000fe40003f6e000 */
[----:B------:R-:W-:Y:S02]  /*0190*/  FSETP.GEU.AND P2, PT, R8, -126, PT ;  /* 0xc2fc00000800780b */ /* 0x000fe40003f4e000 */
[----:B------:R-:W-:Y:S01]  /*01a0*/  FSETP.GEU.AND P1, PT, R12, -126, PT ;  /* 0xc2fc00000c00780b */ /* 0x000fe20003f2e000 */
[----:B------:R-:W-:Y:S01]  /*01b0*/  @!P6 FMUL R4, R4, 0.5 ;  /* 0x3f0000000404e820 */ /* 0x000fe20000400000 */
[----:B------:R-:W-:-:S03]  /*01c0*/  FSETP.GEU.AND P0, PT, R13, -126, PT ;  /* 0xc2fc00000d00780b */ /* 0x000fc60003f0e000 */
[----:B------:R-:W-:Y:S02]  /*01d0*/  @!P5 FMUL R5, R5, 0.5 ;  /* 0x3f0000000505d820 */ /* 0x000fe40000400000 */
[----:B------:R-:W1:Y:S01]  /*01e0*/  MUFU.EX2 R4, R4 ;  /* 0x0000000400047308 */ /* 0x000e620000000800 */
[----:B------:R-:W-:Y:S01]  /*01f0*/  @!P4 FMUL R6, R6, 0.5 ;  /* 0x3f0000000606c820 */ /* 0x000fe20000400000 */
[----:B------:R-:W-:Y:S02]  /*0200*/  @!P3 FMUL R7, R7, 0.5 ;  /* 0x3f0000000707b820 */ /* 0x000fe40000400000 */
[----:B------:R-:W-:Y:S02]  /*0210*/  @!P2 FMUL R8, R8, 0.5 ;  /* 0x3f0000000808a820 */ /* 0x000fe40000400000 */
[----:B------:R-:W-:Y:S02]  /*0220*/  @!P1 FMUL R12, R12, 0.5 ;  /* 0x3f0000000c0c9820 */ /* 0x000fe40000400000 */
[----:B------:R-:W-:Y:S01]  /*0230*/  @!P0 FMUL R13, R13, 0.5 ;  /* 0x3f0000000d0d8820 */ /* 0x000fe20000400000 */
[----:B------:R-:W2:Y:S01]  /*0240*/  MUFU.EX2 R5, R5 ;  /* 0x0000000500057308 */ /* 0x000ea20000000800 */
[----:B-1----:R-:W-:Y:S01]  /*0250*/  @!P6 FMUL R4, R4, R4 ;  /* 0x000000040404e220 */ /* 0x002fe20000400000 */
[----:B------:R-:W-:-:S06]  /*0260*/  FSETP.GEU.AND P6, PT, R14, -126, PT ;  /* 0xc2fc00000e00780b */ /* 0x000fcc0003fce000 */
[----:B------:R-:W1:Y:S01]  /*0270*/  MUFU.EX2 R6, R6 ;  /* 0x0000000600067308 */ /* 0x000e620000000800 */
[----:B--2---:R-:W-:-:S07]  /*0280*/  @!P5 FMUL R5, R5, R5 ;  /* 0x000000050505d220 */ /* 0x004fce0000400000 */
[----:B------:R-:W2:Y:S01]  /*0290*/  MUFU.EX2 R7, R7 ;  /* 0x0000000700077308 */ /* 0x000ea20000000800 */
[----:B------:R-:W-:Y:S01]  /*02a0*/  @!P6 FMUL R14, R14, 0.5 ;  /* 0x3f0000000e0ee820 */ /* 0x000fe20000400000 */
[----:B-1----:R-:W-:-:S06]  /*02b0*/  @!P4 FMUL R6, R6, R6 ;  /* 0x000000060606c220 */ /* 0x002fcc0000400000 */
[----:B------:R-:W1:Y:S01]  /*02c0*/  MUFU.EX2 R8, R8 ;  /* 0x0000000800087308 */ /* 0x000e620000000800 */
[----:B--2---:R-:W-:-:S07]  /*02d0*/  @!P3 FMUL R7, R7, R7 ;  /* 0x000000070707b220 */ /* 0x004fce0000400000 */
[----:B------:R-:W2:Y:S01]  /*02e0*/  MUFU.EX2 R9, R12 ;  /* 0x0000000c00097308 */ /* 0x000ea20000000800 */
[----:B------:R-:W-:Y:S01]  /*02f0*/  STG.E.128 desc[UR4][R2.64], R4 ;  /* 0x0000000402007986 */ /* 0x000fe2000c101d04 */
[----:B-1----:R-:W-:-:S06]  /*0300*/  @!P2 FMUL R8, R8, R8 ;  /* 0x000000080808a220 */ /* 0x002fcc0000400000 */
[----:B------:R-:W1:Y:S01]  /*0310*/  MUFU.EX2 R10, R13 ;  /* 0x0000000d000a7308 */ /* 0x000e620000000800 */
[----:B--2---:R-:W-:-:S07]  /*0320*/  @!P1 FMUL R9, R9, R9 ;  /* 0x0000000909099220 */ /* 0x004fce0000400000 */
[----:B------:R-:W2:Y:S01]  /*0330*/  MUFU.EX2 R11, R14 ;  /* 0x0000000e000b7308 */ /* 0x000ea20000000800 */
[----:B-1----:R-:W-:Y:S01]  /*0340*/  @!P0 FMUL R10, R10, R10 ;  /* 0x0000000a0a0a8220 */ /* 0x002fe20000400000 */
[----:B--2---:R-:W-:-:S05]  /*0350*/  @!P6 FMUL R11, R11, R11 ;  /* 0x0000000b0b0be220 */ /* 0x004fca0000400000 */
[----:B------:R-:W-:Y:S01]  /*0360*/  STG.E.128 desc[UR4][R2.64+0x800], R8 ;  /* 0x0008000802007986 */ /* 0x000fe2000c101d04 */
[----:B------:R-:W-:Y:S05]  /*0370*/  EXIT ;  /* 0x000000000000794d */ /* 0x000fea0003800000 */
.L_x_0:
[----:B------:R-:W-:-:S00]  /*0380*/  BRA `(.L_x_0) ;  /* 0xfffffffc00fc7947 */ /* 0x000fc0000383ffff */
[----:B------:R-:W-:-:S00]  /*0390*/  NOP ;  /* 0x0000000000007918 */ /* 0x000fc00000000000 */
        /* <DEDUP_REMOVED lines=14> */
.L_x_1:


//--------------------- .nv.constant0.triton_poi_fused__log_softmax_backward_data_2 --------------------------
	.section	.nv.constant0.triton_poi_fused__log_softmax_backward_data_2,"a",@progbits
	.sectionflags	@""
	.align	4
.nv.constant0.triton_poi_fused__log_softmax_backward_data_2:
	.zero		548
